//
// Generated by NVIDIA NVVM Compiler
//
// Compiler Build ID: CL-36424714
// Cuda compilation tools, release 13.0, V13.0.88
// Based on NVVM 20.0.0
//

.version 9.0
.target sm_100
.address_size 64

	// .globl	map2xy2D_kernel

.visible .entry map2xy2D_kernel(
	.param .u64 .ptr .align 1 map2xy2D_kernel_param_0,
	.param .u64 .ptr .align 1 map2xy2D_kernel_param_1,
	.param .u32 map2xy2D_kernel_param_2,
	.param .u64 .ptr .align 1 map2xy2D_kernel_param_3,
	.param .u32 map2xy2D_kernel_param_4
)
{
	.reg .pred 	%p<11>;
	.reg .b32 	%r<44>;
	.reg .b32 	%f<68>;
	.reg .b64 	%rd<67>;

	ld.param.u64 	%rd14, [map2xy2D_kernel_param_0];
	ld.param.u64 	%rd15, [map2xy2D_kernel_param_1];
	ld.param.u32 	%r17, [map2xy2D_kernel_param_2];
	ld.param.u32 	%r19, [map2xy2D_kernel_param_4];
	cvta.to.global.u64 	%rd1, %rd15;
	cvta.to.global.u64 	%rd2, %rd14;
	mov.u32 	%r20, %ctaid.y;
	mov.u32 	%r21, %ntid.y;
	mov.u32 	%r22, %tid.y;
	mad.lo.s32 	%r23, %r20, %r21, %r22;
	mov.u32 	%r24, %ctaid.x;
	mov.u32 	%r25, %ntid.x;
	mov.u32 	%r26, %tid.x;
	mad.lo.s32 	%r2, %r24, %r25, %r26;
	max.s32 	%r27, %r2, %r23;
	setp.ge.s32 	%p1, %r27, %r19;
	@%p1 bra 	$L__BB0_14;
	setp.lt.s32 	%p2, %r17, 1;
	mov.f32 	%f67, 0f00000000;
	@%p2 bra 	$L__BB0_13;
	mul.lo.s32 	%r3, %r17, %r23;
	and.b32  	%r4, %r17, 7;
	setp.lt.u32 	%p3, %r17, 8;
	mov.f32 	%f67, 0f00000000;
	mov.b32 	%r42, 0;
	@%p3 bra 	$L__BB0_5;
	and.b32  	%r29, %r17, 2147483640;
	neg.s32 	%r40, %r29;
	mul.wide.u32 	%rd16, %r17, 4;
	add.s64 	%rd3, %rd1, %rd16;
	mul.wide.u32 	%rd17, %r17, 8;
	add.s64 	%rd4, %rd1, %rd17;
	mul.wide.u32 	%rd18, %r17, 12;
	add.s64 	%rd5, %rd1, %rd18;
	mul.wide.u32 	%rd19, %r17, 16;
	add.s64 	%rd6, %rd1, %rd19;
	mul.wide.u32 	%rd20, %r17, 20;
	add.s64 	%rd7, %rd1, %rd20;
	mul.wide.u32 	%rd21, %r17, 24;
	add.s64 	%rd8, %rd1, %rd21;
	mul.wide.u32 	%rd22, %r17, 28;
	add.s64 	%rd9, %rd1, %rd22;
	mul.wide.u32 	%rd23, %r3, 4;
	add.s64 	%rd24, %rd23, %rd2;
	add.s64 	%rd66, %rd24, 16;
	mov.f32 	%f67, 0f00000000;
	mov.u32 	%r39, %r2;
$L__BB0_4:
	.pragma "nounroll";
	and.b32  	%r42, %r17, 2147483640;
	mul.wide.s32 	%rd25, %r39, 4;
	add.s64 	%rd26, %rd3, %rd25;
	add.s64 	%rd27, %rd4, %rd25;
	add.s64 	%rd28, %rd5, %rd25;
	add.s64 	%rd29, %rd6, %rd25;
	add.s64 	%rd30, %rd7, %rd25;
	add.s64 	%rd31, %rd8, %rd25;
	add.s64 	%rd32, %rd9, %rd25;
	add.s64 	%rd33, %rd1, %rd25;
	ld.global.f32 	%f17, [%rd66+-16];
	ld.global.f32 	%f18, [%rd33];
	fma.rn.f32 	%f19, %f17, %f18, %f67;
	ld.global.f32 	%f20, [%rd66+-12];
	ld.global.f32 	%f21, [%rd26];
	fma.rn.f32 	%f22, %f20, %f21, %f19;
	ld.global.f32 	%f23, [%rd66+-8];
	ld.global.f32 	%f24, [%rd27];
	fma.rn.f32 	%f25, %f23, %f24, %f22;
	ld.global.f32 	%f26, [%rd66+-4];
	ld.global.f32 	%f27, [%rd28];
	fma.rn.f32 	%f28, %f26, %f27, %f25;
	ld.global.f32 	%f29, [%rd66];
	ld.global.f32 	%f30, [%rd29];
	fma.rn.f32 	%f31, %f29, %f30, %f28;
	ld.global.f32 	%f32, [%rd66+4];
	ld.global.f32 	%f33, [%rd30];
	fma.rn.f32 	%f34, %f32, %f33, %f31;
	ld.global.f32 	%f35, [%rd66+8];
	ld.global.f32 	%f36, [%rd31];
	fma.rn.f32 	%f37, %f35, %f36, %f34;
	ld.global.f32 	%f38, [%rd66+12];
	ld.global.f32 	%f39, [%rd32];
	fma.rn.f32 	%f67, %f38, %f39, %f37;
	add.s32 	%r40, %r40, 8;
	shl.b32 	%r30, %r17, 3;
	add.s32 	%r39, %r39, %r30;
	add.s64 	%rd66, %rd66, 32;
	setp.ne.s32 	%p4, %r40, 0;
	@%p4 bra 	$L__BB0_4;
$L__BB0_5:
	setp.eq.s32 	%p5, %r4, 0;
	@%p5 bra 	$L__BB0_13;
	and.b32  	%r12, %r17, 3;
	setp.lt.u32 	%p6, %r4, 4;
	@%p6 bra 	$L__BB0_8;
	add.s32 	%r31, %r42, %r3;
	mul.wide.u32 	%rd34, %r31, 4;
	add.s64 	%rd35, %rd2, %rd34;
	ld.global.f32 	%f41, [%rd35];
	mad.lo.s32 	%r32, %r42, %r17, %r2;
	mul.wide.s32 	%rd36, %r32, 4;
	add.s64 	%rd37, %rd1, %rd36;
	ld.global.f32 	%f42, [%rd37];
	fma.rn.f32 	%f43, %f41, %f42, %f67;
	cvt.u64.u32 	%rd38, %r3;
	cvt.u64.u32 	%rd39, %r42;
	add.s64 	%rd40, %rd39, %rd38;
	shl.b64 	%rd41, %rd40, 2;
	add.s64 	%rd42, %rd2, %rd41;
	ld.global.f32 	%f44, [%rd42+4];
	mul.wide.u32 	%rd43, %r17, 4;
	add.s64 	%rd44, %rd37, %rd43;
	ld.global.f32 	%f45, [%rd44];
	fma.rn.f32 	%f46, %f44, %f45, %f43;
	ld.global.f32 	%f47, [%rd42+8];
	add.s64 	%rd45, %rd44, %rd43;
	ld.global.f32 	%f48, [%rd45];
	fma.rn.f32 	%f49, %f47, %f48, %f46;
	ld.global.f32 	%f50, [%rd42+12];
	add.s64 	%rd46, %rd45, %rd43;
	ld.global.f32 	%f51, [%rd46];
	fma.rn.f32 	%f67, %f50, %f51, %f49;
	add.s32 	%r42, %r42, 4;
$L__BB0_8:
	setp.eq.s32 	%p7, %r12, 0;
	@%p7 bra 	$L__BB0_13;
	setp.eq.s32 	%p8, %r12, 1;
	@%p8 bra 	$L__BB0_11;
	add.s32 	%r33, %r42, %r3;
	mul.wide.u32 	%rd47, %r33, 4;
	add.s64 	%rd48, %rd2, %rd47;
	ld.global.f32 	%f53, [%rd48];
	mad.lo.s32 	%r34, %r42, %r17, %r2;
	mul.wide.s32 	%rd49, %r34, 4;
	add.s64 	%rd50, %rd1, %rd49;
	ld.global.f32 	%f54, [%rd50];
	fma.rn.f32 	%f55, %f53, %f54, %f67;
	cvt.u64.u32 	%rd51, %r3;
	cvt.u64.u32 	%rd52, %r42;
	add.s64 	%rd53, %rd52, %rd51;
	shl.b64 	%rd54, %rd53, 2;
	add.s64 	%rd55, %rd2, %rd54;
	ld.global.f32 	%f56, [%rd55+4];
	mul.wide.u32 	%rd56, %r17, 4;
	add.s64 	%rd57, %rd50, %rd56;
	ld.global.f32 	%f57, [%rd57];
	fma.rn.f32 	%f67, %f56, %f57, %f55;
	add.s32 	%r42, %r42, 2;
$L__BB0_11:
	and.b32  	%r35, %r17, 1;
	setp.eq.b32 	%p9, %r35, 1;
	not.pred 	%p10, %p9;
	@%p10 bra 	$L__BB0_13;
	add.s32 	%r36, %r42, %r3;
	mul.wide.u32 	%rd58, %r36, 4;
	add.s64 	%rd59, %rd2, %rd58;
	ld.global.f32 	%f58, [%rd59];
	mad.lo.s32 	%r37, %r42, %r17, %r2;
	mul.wide.s32 	%rd60, %r37, 4;
	add.s64 	%rd61, %rd1, %rd60;
	ld.global.f32 	%f59, [%rd61];
	fma.rn.f32 	%f67, %f58, %f59, %f67;
$L__BB0_13:
	ld.param.u64 	%rd65, [map2xy2D_kernel_param_3];
	mad.lo.s32 	%r38, %r19, %r23, %r2;
	cvta.to.global.u64 	%rd62, %rd65;
	mul.wide.s32 	%rd63, %r38, 4;
	add.s64 	%rd64, %rd62, %rd63;
	st.global.f32 	[%rd64], %f67;
$L__BB0_14:
	ret;

}


// ===== COMPILED SASS (sm_100) =====

	.target	sm_100

	.elftype	@"ET_EXEC"


//--------------------- .note.nv.tkinfo           --------------------------
	.section	.note.nv.tkinfo,"",@"SHT_NOTE"
	.sectionflags	@"SHF_NOTE_NV_TKINFO"
	.tkinfo
        /*0018*/ 	.word	0x00000002
        /*0030*/ 	.string	""
        /*0030*/ 	.string	"ptxas"
        /*0030*/ 	.string	"Cuda compilation tools, release 13.0, V13.0.88"
        /*0030*/ 	.string	"Build cuda_13.0.r13.0/compiler.36424714_0"
        /*0030*/ 	.string	"-arch sm_100 -m 64 "



//--------------------- .note.nv.cuinfo           --------------------------
	.section	.note.nv.cuinfo,"",@"SHT_NOTE"
	.sectionflags	@"SHF_NOTE_NV_CUINFO"
        /*0018*/ 	.short	0x0002
        /*001a*/ 	.short	0x0064
        /*001c*/ 	.short	0x0082
	.zero		2


//--------------------- .nv.info                  --------------------------
	.section	.nv.info,"",@"SHT_CUDA_INFO"
	.align	4


	//----- nvinfo : EIATTR_REGCOUNT
	.align		4
        /*0000*/ 	.byte	0x04, 0x2f
        /*0002*/ 	.short	(.L_1 - .L_0)
	.align		4
.L_0:
        /*0004*/ 	.word	index@(map2xy2D_kernel)
        /*0008*/ 	.word	0x0000001e


	//----- nvinfo : EIATTR_FRAME_SIZE
	.align		4
.L_1:
        /*000c*/ 	.byte	0x04, 0x11
        /*000e*/ 	.short	(.L_3 - .L_2)
	.align		4
.L_2:
        /*0010*/ 	.word	index@(map2xy2D_kernel)
        /*0014*/ 	.word	0x00000000


	//----- nvinfo : EIATTR_MIN_STACK_SIZE
	.align		4
.L_3:
        /*0018*/ 	.byte	0x04, 0x12
        /*001a*/ 	.short	(.L_5 - .L_4)
	.align		4
.L_4:
        /*001c*/ 	.word	index@(map2xy2D_kernel)
        /*0020*/ 	.word	0x00000000
.L_5:


//--------------------- .nv.compat                --------------------------
	.section	.nv.compat,"",@"SHT_CUDA_COMPAT_INFO"
	.align	4
        /*0000*/ 	.byte	0x02, 0x09, 0x00, 0x00, 0x02, 0x02, 0x01, 0x00, 0x02, 0x05, 0x05, 0x00, 0x03, 0x07, 0x01, 0x01
        /*0010*/ 	.byte	0x02, 0x03, 0x00, 0x00, 0x02, 0x06, 0x01, 0x00, 0x04, 0x0b, 0x08, 0x00, 0x09, 0x00, 0x00, 0x00
        /*0020*/ 	.byte	0x00, 0x00, 0x00, 0x00


//--------------------- .nv.info.map2xy2D_kernel  --------------------------
	.section	.nv.info.map2xy2D_kernel,"",@"SHT_CUDA_INFO"
	.sectionflags	@""
	.align	4


	//----- nvinfo : EIATTR_CUDA_API_VERSION
	.align		4
        /*0000*/ 	.byte	0x04, 0x37
        /*0002*/ 	.short	(.L_7 - .L_6)
.L_6:
        /*0004*/ 	.word	0x00000082


	//----- nvinfo : EIATTR_KPARAM_INFO
	.align		4
.L_7:
        /*0008*/ 	.byte	0x04, 0x17
        /*000a*/ 	.short	(.L_9 - .L_8)
.L_8:
        /*000c*/ 	.word	0x00000000
        /*0010*/ 	.short	0x0004
        /*0012*/ 	.short	0x0020
        /*0014*/ 	.byte	0x00, 0xf0, 0x11, 0x00


	//----- nvinfo : EIATTR_KPARAM_INFO
	.align		4
.L_9:
        /*0018*/ 	.byte	0x04, 0x17
        /*001a*/ 	.short	(.L_11 - .L_10)
.L_10:
        /*001c*/ 	.word	0x00000000
        /*0020*/ 	.short	0x0003
        /*0022*/ 	.short	0x0018
        /*0024*/ 	.byte	0x00, 0xf5, 0x21, 0x00


	//----- nvinfo : EIATTR_KPARAM_INFO
	.align		4
.L_11:
        /*0028*/ 	.byte	0x04, 0x17
        /*002a*/ 	.short	(.L_13 - .L_12)
.L_12:
        /*002c*/ 	.word	0x00000000
        /*0030*/ 	.short	0x0002
        /*0032*/ 	.short	0x0010
        /*0034*/ 	.byte	0x00, 0xf0, 0x11, 0x00


	//----- nvinfo : EIATTR_KPARAM_INFO
	.align		4
.L_13:
        /*0038*/ 	.byte	0x04, 0x17
        /*003a*/ 	.short	(.L_15 - .L_14)
.L_14:
        /*003c*/ 	.word	0x00000000
        /*0040*/ 	.short	0x0001
        /*0042*/ 	.short	0x0008
        /*0044*/ 	.byte	0x00, 0xf5, 0x21, 0x00


	//----- nvinfo : EIATTR_KPARAM_INFO
	.align		4
.L_15:
        /*0048*/ 	.byte	0x04, 0x17
        /*004a*/ 	.short	(.L_17 - .L_16)
.L_16:
        /*004c*/ 	.word	0x00000000
        /*0050*/ 	.short	0x0000
        /*0052*/ 	.short	0x0000
        /*0054*/ 	.byte	0x00, 0xf5, 0x21, 0x00


	//----- nvinfo : EIATTR_SPARSE_MMA_MASK
	.align		4
.L_17:
        /*0058*/ 	.byte	0x03, 0x50
        /*005a*/ 	.short	0x0000


	//----- nvinfo : EIATTR_MAXREG_COUNT
	.align		4
        /*005c*/ 	.byte	0x03, 0x1b
        /*005e*/ 	.short	0x00ff


	//----- nvinfo : EIATTR_MERCURY_ISA_VERSION
	.align		4
        /*0060*/ 	.byte	0x03, 0x5f
        /*0062*/ 	.short	0x0101


	//----- nvinfo : EIATTR_VRC_CTA_INIT_COUNT
	.align		4
        /*0064*/ 	.byte	0x02, 0x4a
	.zero		1
	.zero		1


	//----- nvinfo : EIATTR_EXIT_INSTR_OFFSETS
	.align		4
        /*0068*/ 	.byte	0x04, 0x1c
        /*006a*/ 	.short	(.L_19 - .L_18)


	//   ....[0]....
.L_18:
        /*006c*/ 	.word	0x000000c0


	//   ....[1]....
        /*0070*/ 	.word	0x00000b00


	//----- nvinfo : EIATTR_CBANK_PARAM_SIZE
	.align		4
.L_19:
        /*0074*/ 	.byte	0x03, 0x19
        /*0076*/ 	.short	0x0024


	//----- nvinfo : EIATTR_PARAM_CBANK
	.align		4
        /*0078*/ 	.byte	0x04, 0x0a
        /*007a*/ 	.short	(.L_21 - .L_20)
	.align		4
.L_20:
        /*007c*/ 	.word	index@(.nv.constant0.map2xy2D_kernel)
        /*0080*/ 	.short	0x0380
        /*0082*/ 	.short	0x0024


	//----- nvinfo : EIATTR_SW_WAR
	.align		4
.L_21:
        /*0084*/ 	.byte	0x04, 0x36
        /*0086*/ 	.short	(.L_23 - .L_22)
.L_22:
        /*0088*/ 	.word	0x00000008
.L_23:


//--------------------- .nv.callgraph             --------------------------
	.section	.nv.callgraph,"",@"SHT_CUDA_CALLGRAPH"
	.align	4
	.sectionentsize	8
	.align		4
        /*0000*/ 	.word	0x00000000
	.align		4
        /*0004*/ 	.word	0xffffffff
	.align		4
        /*0008*/ 	.word	0x00000000
	.align		4
        /*000c*/ 	.word	0xfffffffe
	.align		4
        /*0010*/ 	.word	0x00000000
	.align		4
        /*0014*/ 	.word	0xfffffffd
	.align		4
        /*0018*/ 	.word	0x00000000
	.align		4
        /*001c*/ 	.word	0xfffffffc


//--------------------- .text.map2xy2D_kernel     --------------------------
	.section	.text.map2xy2D_kernel,"ax",@progbits
	.align	128
        .global         map2xy2D_kernel
        .type           map2xy2D_kernel,@function
        .size           map2xy2D_kernel,(.L_x_5 - map2xy2D_kernel)
        .other          map2xy2D_kernel,@"STO_CUDA_ENTRY STV_DEFAULT"
map2xy2D_kernel:
.text.map2xy2D_kernel:
[----:B------:R-:W-:Y:S01]  /*0000*/  LDC R1, c[0x0][0x37c] ;  /* 0x0000df00ff017b82 */ /* 0x000fe20000000800 */
[----:B------:R-:W0:Y:S07]  /*0010*/  S2R R3, SR_TID.Y ;  /* 0x0000000000037919 */ /* 0x000e2e0000002200 */
[----:B------:R-:W0:Y:S01]  /*0020*/  LDC R0, c[0x0][0x364] ;  /* 0x0000d900ff007b82 */ /* 0x000e220000000800 */
[----:B------:R-:W1:Y:S01]  /*0030*/  LDCU UR18, c[0x0][0x3a0] ;  /* 0x00007400ff1277ac */ /* 0x000e620008000800 */
[----:B------:R-:W2:Y:S06]  /*0040*/  S2R R2, SR_TID.X ;  /* 0x0000000000027919 */ /* 0x000eac0000002100 */
[----:B------:R-:W0:Y:S08]  /*0050*/  S2UR UR4, SR_CTAID.Y ;  /* 0x00000000000479c3 */ /* 0x000e300000002600 */
[----:B------:R-:W2:Y:S08]  /*0060*/  S2UR UR5, SR_CTAID.X ;  /* 0x00000000000579c3 */ /* 0x000eb00000002500 */
[----:B------:R-:W2:Y:S01]  /*0070*/  LDC R13, c[0x0][0x360] ;  /* 0x0000d800ff0d7b82 */ /* 0x000ea20000000800 */
[----:B0-----:R-:W-:-:S02]  /*0080*/  IMAD R0, R0, UR4, R3 ;  /* 0x0000000400007c24 */ /* 0x001fc4000f8e0203 */
[----:B--2---:R-:W-:-:S05]  /*0090*/  IMAD R13, R13, UR5, R2 ;  /* 0x000000050d0d7c24 */ /* 0x004fca000f8e0202 */
[----:B------:R-:W-:-:S04]  /*00a0*/  VIMNMX R2, PT, PT, R0, R13, !PT ;  /* 0x0000000d00027248 */ /* 0x000fc80007fe0100 */
[----:B-1----:R-:W-:-:S13]  /*00b0*/  ISETP.GE.AND P0, PT, R2, UR18, PT ;  /* 0x0000001202007c0c */ /* 0x002fda000bf06270 */
[----:B------:R-:W-:Y:S05]  /*00c0*/  @P0 EXIT ;  /* 0x000000000000094d */ /* 0x000fea0003800000 */
[----:B------:R-:W0:Y:S01]  /*00d0*/  LDCU UR19, c[0x0][0x390] ;  /* 0x00007200ff1377ac */ /* 0x000e220008000800 */
[----:B------:R-:W-:Y:S01]  /*00e0*/  HFMA2 R12, -RZ, RZ, 0, 0 ;  /* 0x00000000ff0c7431 */ /* 0x000fe200000001ff */
[----:B------:R-:W1:Y:S01]  /*00f0*/  LDCU.64 UR16, c[0x0][0x358] ;  /* 0x00006b00ff1077ac */ /* 0x000e620008000a00 */
[----:B0-----:R-:W-:-:S09]  /*0100*/  UISETP.GE.AND UP0, UPT, UR19, 0x1, UPT ;  /* 0x000000011300788c */ /* 0x001fd2000bf06270 */
[----:B-1----:R-:W-:Y:S05]  /*0110*/  BRA.U !UP0, `(.L_x_0) ;  /* 0x0000000908687547 */ /* 0x002fea000b800000 */
[----:B------:R-:W-:Y:S02]  /*0120*/  UISETP.GE.U32.AND UP0, UPT, UR19, 0x8, UPT ;  /* 0x000000081300788c */ /* 0x000fe4000bf06070 */
[----:B------:R-:W-:Y:S01]  /*0130*/  IMAD R5, R0, UR19, RZ ;  /* 0x0000001300057c24 */ /* 0x000fe2000f8e02ff */
[----:B------:R-:W-:Y:S01]  /*0140*/  MOV R12, RZ ;  /* 0x000000ff000c7202 */ /* 0x000fe20000000f00 */
[----:B------:R-:W-:-:S05]  /*0150*/  UMOV UR4, URZ ;  /* 0x000000ff00047c82 */ /* 0x000fca0008000000 */
[----:B------:R-:W-:Y:S05]  /*0160*/  BRA.U !UP0, `(.L_x_1) ;  /* 0x00000005080c7547 */ /* 0x000fea000b800000 */
[----:B------:R-:W0:Y:S01]  /*0170*/  LDCU.128 UR20, c[0x0][0x380] ;  /* 0x00007000ff1477ac */ /* 0x000e220008000c00 */
[----:B------:R-:W-:Y:S02]  /*0180*/  MOV R12, RZ ;  /* 0x000000ff000c7202 */ /* 0x000fe40000000f00 */
[----:B------:R-:W-:Y:S01]  /*0190*/  MOV R14, R13 ;  /* 0x0000000d000e7202 */ /* 0x000fe20000000f00 */
[----:B------:R-:W-:-:S04]  /*01a0*/  ULOP3.LUT UR4, UR19, 0x7ffffff8, URZ, 0xc0, !UPT ;  /* 0x7ffffff813047892 */ /* 0x000fc8000f8ec0ff */
[----:B------:R-:W-:Y:S01]  /*01b0*/  UIADD3 UR4, UPT, UPT, -UR4, URZ, URZ ;  /* 0x000000ff04047290 */ /* 0x000fe2000fffe1ff */
[----:B0-----:R-:W-:Y:S01]  /*01c0*/  MOV R2, UR20 ;  /* 0x0000001400027c02 */ /* 0x001fe20008000f00 */
[----:B------:R-:W-:Y:S01]  /*01d0*/  UIMAD.WIDE.U32 UR6, UR19, 0xc, UR22 ;  /* 0x0000000c130678a5 */ /* 0x000fe2000f8e0016 */
[----:B------:R-:W-:Y:S01]  /*01e0*/  MOV R3, UR21 ;  /* 0x0000001500037c02 */ /* 0x000fe20008000f00 */
[----:B------:R-:W-:Y:S02]  /*01f0*/  UIMAD.WIDE.U32 UR8, UR19, 0x10, UR22 ;  /* 0x00000010130878a5 */ /* 0x000fe4000f8e0016 */
[----:B------:R-:W-:Y:S01]  /*0200*/  UIMAD.WIDE.U32 UR10, UR19, 0x14, UR22 ;  /* 0x00000014130a78a5 */ /* 0x000fe2000f8e0016 */
[----:B------:R-:W-:Y:S01]  /*0210*/  IMAD.WIDE.U32 R2, R5, 0x4, R2 ;  /* 0x0000000405027825 */ /* 0x000fe200078e0002 */
[----:B------:R-:W-:Y:S02]  /*0220*/  UIMAD.WIDE.U32 UR12, UR19, 0x18, UR22 ;  /* 0x00000018130c78a5 */ /* 0x000fe4000f8e0016 */
[----:B------:R-:W-:Y:S01]  /*0230*/  UIMAD.WIDE.U32 UR14, UR19, 0x1c, UR22 ;  /* 0x0000001c130e78a5 */ /* 0x000fe2000f8e0016 */
[----:B------:R-:W-:-:S04]  /*0240*/  IADD3 R2, P0, PT, R2, 0x10, RZ ;  /* 0x0000001002027810 */ /* 0x000fc80007f1e0ff */
[----:B------:R-:W-:-:S09]  /*0250*/  IADD3.X R3, PT, PT, RZ, R3, RZ, P0, !PT ;  /* 0x00000003ff037210 */ /* 0x000fd200007fe4ff */
.L_x_2:
[----:B------:R-:W-:Y:S01]  /*0260*/  HFMA2 R23, -RZ, RZ, 0, 2.384185791015625e-07 ;  /* 0x00000004ff177431 */ /* 0x000fe200000001ff */
[----:B------:R-:W-:Y:S01]  /*0270*/  UIMAD.WIDE.U32 UR24, UR19, 0x4, UR22 ;  /* 0x00000004131878a5 */ /* 0x000fe2000f8e0016 */
[----:B------:R-:W2:Y:S01]  /*0280*/  LDG.E R21, desc[UR16][R2.64+-0x10] ;  /* 0xfffff01002157981 */ /* 0x000ea2000c1e1900 */
[----:B------:R-:W-:Y:S01]  /*0290*/  UIMAD.WIDE.U32 UR20, UR19, 0x8, UR22 ;  /* 0x00000008131478a5 */ /* 0x000fe2000f8e0016 */
[----:B------:R-:W-:Y:S01]  /*02a0*/  HFMA2 R5, -RZ, RZ, 0, 2.384185791015625e-07 ;  /* 0x00000004ff057431 */ /* 0x000fe200000001ff */
[----:B------:R-:W-:Y:S01]  /*02b0*/  MOV R11, 0x4 ;  /* 0x00000004000b7802 */ /* 0x000fe20000000f00 */
[----:B------:R-:W3:Y:S01]  /*02c0*/  LDG.E R19, desc[UR16][R2.64+-0xc] ;  /* 0xfffff41002137981 */ /* 0x000ee2000c1e1900 */
[----:B------:R-:W-:Y:S01]  /*02d0*/  MOV R8, UR24 ;  /* 0x0000001800087c02 */ /* 0x000fe20008000f00 */
[----:B------:R-:W-:Y:S01]  /*02e0*/  IMAD.U32 R9, RZ, RZ, UR25 ;  /* 0x00000019ff097e24 */ /* 0x000fe2000f8e00ff */
[----:B------:R-:W-:Y:S01]  /*02f0*/  MOV R24, UR20 ;  /* 0x0000001400187c02 */ /* 0x000fe20008000f00 */
[C---:B------:R-:W-:Y:S01]  /*0300*/  IMAD.WIDE R22, R14.reuse, R23, UR22 ;  /* 0x000000160e167e25 */ /* 0x040fe2000f8e0217 */
[----:B------:R-:W-:Y:S01]  /*0310*/  MOV R25, UR21 ;  /* 0x0000001500197c02 */ /* 0x000fe20008000f00 */
[----:B------:R-:W4:Y:S02]  /*0320*/  LDG.E R17, desc[UR16][R2.64+-0x8] ;  /* 0xfffff81002117981 */ /* 0x000f24000c1e1900 */
[----:B------:R-:W-:-:S02]  /*0330*/  IMAD.WIDE R8, R14, 0x4, R8 ;  /* 0x000000040e087825 */ /* 0x000fc400078e0208 */
[----:B------:R-:W2:Y:S02]  /*0340*/  LDG.E R22, desc[UR16][R22.64] ;  /* 0x0000001016167981 */ /* 0x000ea4000c1e1900 */
[C---:B------:R-:W-:Y:S02]  /*0350*/  IMAD.WIDE R24, R14.reuse, 0x4, R24 ;  /* 0x000000040e187825 */ /* 0x040fe400078e0218 */
[----:B------:R0:W3:Y:S02]  /*0360*/  LDG.E R20, desc[UR16][R8.64] ;  /* 0x0000001008147981 */ /* 0x0000e4000c1e1900 */
[C---:B------:R-:W-:Y:S01]  /*0370*/  IMAD.WIDE R10, R14.reuse, R11, UR6 ;  /* 0x000000060e0a7e25 */ /* 0x040fe2000f8e020b */
[----:B------:R-:W-:Y:S01]  /*0380*/  MOV R7, 0x4 ;  /* 0x0000000400077802 */ /* 0x000fe20000000f00 */
[----:B------:R-:W4:Y:S02]  /*0390*/  LDG.E R18, desc[UR16][R24.64] ;  /* 0x0000001018127981 */ /* 0x000f24000c1e1900 */
[----:B------:R-:W-:-:S02]  /*03a0*/  IMAD.WIDE R4, R14, R5, UR8 ;  /* 0x000000080e047e25 */ /* 0x000fc4000f8e0205 */
[----:B------:R1:W5:Y:S02]  /*03b0*/  LDG.E R16, desc[UR16][R10.64] ;  /* 0x000000100a107981 */ /* 0x000364000c1e1900 */
[----:B0-----:R-:W-:Y:S02]  /*03c0*/  HFMA2 R9, -RZ, RZ, 0, 2.384185791015625e-07 ;  /* 0x00000004ff097431 */ /* 0x001fe400000001ff */
[----:B------:R-:W5:Y:S01]  /*03d0*/  LDG.E R15, desc[UR16][R2.64+-0x4] ;  /* 0xfffffc10020f7981 */ /* 0x000f62000c1e1900 */
[----:B------:R-:W-:-:S03]  /*03e0*/  IMAD.WIDE R6, R14, R7, UR10 ;  /* 0x0000000a0e067e25 */ /* 0x000fc6000f8e0207 */
[----:B------:R0:W5:Y:S01]  /*03f0*/  LDG.E R4, desc[UR16][R4.64] ;  /* 0x0000001004047981 */ /* 0x000162000c1e1900 */
[----:B------:R-:W-:-:S03]  /*0400*/  IMAD.MOV.U32 R27, RZ, RZ, 0x4 ;  /* 0x00000004ff1b7424 */ /* 0x000fc600078e00ff */
[----:B------:R-:W5:Y:S01]  /*0410*/  LDG.E R23, desc[UR16][R2.64] ;  /* 0x0000001002177981 */ /* 0x000f62000c1e1900 */
[----:B------:R-:W-:-:S03]  /*0420*/  IMAD.WIDE R8, R14, R9, UR12 ;  /* 0x0000000c0e087e25 */ /* 0x000fc6000f8e0209 */
[----:B------:R-:W5:Y:S01]  /*0430*/  LDG.E R7, desc[UR16][R6.64] ;  /* 0x0000001006077981 */ /* 0x000f62000c1e1900 */
[----:B-1----:R-:W-:-:S03]  /*0440*/  IMAD.WIDE R10, R14, R27, UR14 ;  /* 0x0000000e0e0a7e25 */ /* 0x002fc6000f8e021b */
[----:B------:R-:W5:Y:S04]  /*0450*/  LDG.E R24, desc[UR16][R2.64+0x4] ;  /* 0x0000041002187981 */ /* 0x000f68000c1e1900 */
[----:B------:R-:W5:Y:S04]  /*0460*/  LDG.E R8, desc[UR16][R8.64] ;  /* 0x0000001008087981 */ /* 0x000f68000c1e1900 */
[----:B------:R-:W5:Y:S04]  /*0470*/  LDG.E R25, desc[UR16][R2.64+0x8] ;  /* 0x0000081002197981 */ /* 0x000f68000c1e1900 */
[----:B------:R-:W5:Y:S04]  /*0480*/  LDG.E R10, desc[UR16][R10.64] ;  /* 0x000000100a0a7981 */ /* 0x000f68000c1e1900 */
[----:B------:R1:W5:Y:S01]  /*0490*/  LDG.E R27, desc[UR16][R2.64+0xc] ;  /* 0x00000c10021b7981 */ /* 0x000362000c1e1900 */
[----:B------:R-:W-:-:S04]  /*04a0*/  UIADD3 UR4, UPT, UPT, UR4, 0x8, URZ ;  /* 0x0000000804047890 */ /* 0x000fc8000fffe0ff */
[----:B------:R-:W-:Y:S01]  /*04b0*/  UISETP.NE.AND UP0, UPT, UR4, URZ, UPT ;  /* 0x000000ff0400728c */ /* 0x000fe2000bf05270 */
[----:B0-----:R-:W-:Y:S02]  /*04c0*/  MOV R5, UR19 ;  /* 0x0000001300057c02 */ /* 0x001fe40008000f00 */
[----:B-1----:R-:W-:Y:S02]  /*04d0*/  IADD3 R2, P0, PT, R2, 0x20, RZ ;  /* 0x0000002002027810 */ /* 0x002fe40007f1e0ff */
[----:B------:R-:W-:Y:S02]  /*04e0*/  LEA R14, R5, R14, 0x3 ;  /* 0x0000000e050e7211 */ /* 0x000fe400078e18ff */
[----:B------:R-:W-:Y:S01]  /*04f0*/  IADD3.X R3, PT, PT, RZ, R3, RZ, P0, !PT ;  /* 0x00000003ff037210 */ /* 0x000fe200007fe4ff */
[----:B--2---:R-:W-:-:S04]  /*0500*/  FFMA R22, R21, R22, R12 ;  /* 0x0000001615167223 */ /* 0x004fc8000000000c */
[----:B---3--:R-:W-:-:S04]  /*0510*/  FFMA R20, R19, R20, R22 ;  /* 0x0000001413147223 */ /* 0x008fc80000000016 */
[----:B----4-:R-:W-:-:S04]  /*0520*/  FFMA R18, R17, R18, R20 ;  /* 0x0000001211127223 */ /* 0x010fc80000000014 */
[----:B-----5:R-:W-:-:S04]  /*0530*/  FFMA R16, R15, R16, R18 ;  /* 0x000000100f107223 */ /* 0x020fc80000000012 */
[----:B------:R-:W-:-:S04]  /*0540*/  FFMA R23, R23, R4, R16 ;  /* 0x0000000417177223 */ /* 0x000fc80000000010 */
[----:B------:R-:W-:-:S04]  /*0550*/  FFMA R24, R24, R7, R23 ;  /* 0x0000000718187223 */ /* 0x000fc80000000017 */
[----:B------:R-:W-:-:S04]  /*0560*/  FFMA R8, R25, R8, R24 ;  /* 0x0000000819087223 */ /* 0x000fc80000000018 */
[----:B------:R-:W-:Y:S01]  /*0570*/  FFMA R12, R27, R10, R8 ;  /* 0x0000000a1b0c7223 */ /* 0x000fe20000000008 */
[----:B------:R-:W-:Y:S06]  /*0580*/  BRA.U UP0, `(.L_x_2) ;  /* 0xfffffffd00347547 */ /* 0x000fec000b83ffff */
[----:B------:R-:W-:-:S12]  /*0590*/  ULOP3.LUT UR4, UR19, 0x7ffffff8, URZ, 0xc0, !UPT ;  /* 0x7ffffff813047892 */ /* 0x000fd8000f8ec0ff */
.L_x_1:
[----:B------:R-:W-:-:S04]  /*05a0*/  ULOP3.LUT UR6, UR19, 0x7, URZ, 0xc0, !UPT ;  /* 0x0000000713067892 */ /* 0x000fc8000f8ec0ff */
[----:B------:R-:W-:-:S09]  /*05b0*/  UISETP.NE.AND UP0, UPT, UR6, URZ, UPT ;  /* 0x000000ff0600728c */ /* 0x000fd2000bf05270 */
[----:B------:R-:W-:Y:S05]  /*05c0*/  BRA.U !UP0, `(.L_x_0) ;  /* 0x00000005083c7547 */ /* 0x000fea000b800000 */
[----:B------:R-:W-:Y:S01]  /*05d0*/  UISETP.GE.U32.AND UP0, UPT, UR6, 0x4, UPT ;  /* 0x000000040600788c */ /* 0x000fe2000bf06070 */
[----:B------:R-:W-:Y:S01]  /*05e0*/  IMAD R2, R0, UR19, RZ ;  /* 0x0000001300027c24 */ /* 0x000fe2000f8e02ff */
[----:B------:R-:W-:-:S04]  /*05f0*/  ULOP3.LUT UR5, UR19, 0x3, URZ, 0xc0, !UPT ;  /* 0x0000000313057892 */ /* 0x000fc8000f8ec0ff */
[----:B------:R-:W-:-:S03]  /*0600*/  UISETP.NE.AND UP1, UPT, UR5, URZ, UPT ;  /* 0x000000ff0500728c */ /* 0x000fc6000bf25270 */
[----:B------:R-:W-:Y:S08]  /*0610*/  BRA.U !UP0, `(.L_x_3) ;  /* 0x00000001087c7547 */ /* 0x000ff0000b800000 */
[----:B------:R-:W0:Y:S01]  /*0620*/  LDC.64 R6, c[0x0][0x388] ;  /* 0x0000e200ff067b82 */ /* 0x000e220000000a00 */
[----:B------:R-:W1:Y:S01]  /*0630*/  LDCU.64 UR6, c[0x0][0x380] ;  /* 0x00007000ff0677ac */ /* 0x000e620008000a00 */
[----:B------:R-:W-:Y:S01]  /*0640*/  MOV R4, UR4 ;  /* 0x0000000400047c02 */ /* 0x000fe20008000f00 */
[----:B------:R-:W-:Y:S01]  /*0650*/  IMAD.U32 R15, RZ, RZ, UR19 ;  /* 0x00000013ff0f7e24 */ /* 0x000fe2000f8e00ff */
[----:B------:R-:W-:Y:S02]  /*0660*/  IADD3 R3, PT, PT, R2, UR4, RZ ;  /* 0x0000000402037c10 */ /* 0x000fe4000fffe0ff */
[----:B------:R-:W-:Y:S01]  /*0670*/  MOV R11, UR19 ;  /* 0x00000013000b7c02 */ /* 0x000fe20008000f00 */
[----:B------:R-:W-:Y:S01]  /*0680*/  IMAD R5, R4, UR19, R13 ;  /* 0x0000001304057c24 */ /* 0x000fe2000f8e020d */
[----:B------:R-:W2:Y:S01]  /*0690*/  LDC.64 R8, c[0x0][0x380] ;  /* 0x0000e000ff087b82 */ /* 0x000ea20000000a00 */
[----:B------:R-:W-:Y:S02]  /*06a0*/  IADD3 R14, P0, PT, R2, UR4, RZ ;  /* 0x00000004020e7c10 */ /* 0x000fe4000ff1e0ff */
[----:B------:R-:W-:Y:S01]  /*06b0*/  MOV R17, UR19 ;  /* 0x0000001300117c02 */ /* 0x000fe20008000f00 */
[----:B0-----:R-:W-:-:S04]  /*06c0*/  IMAD.WIDE R6, R5, 0x4, R6 ;  /* 0x0000000405067825 */ /* 0x001fc800078e0206 */
[----:B------:R-:W-:Y:S02]  /*06d0*/  IMAD.WIDE.U32 R10, R11, 0x4, R6 ;  /* 0x000000040b0a7825 */ /* 0x000fe400078e0006 */
[----:B------:R-:W3:Y:S02]  /*06e0*/  LDG.E R6, desc[UR16][R6.64] ;  /* 0x0000001006067981 */ /* 0x000ee4000c1e1900 */
[----:B--2---:R-:W-:Y:S01]  /*06f0*/  IMAD.WIDE.U32 R8, R3, 0x4, R8 ;  /* 0x0000000403087825 */ /* 0x004fe200078e0008 */
[----:B------:R-:W-:Y:S02]  /*0700*/  IADD3.X R3, PT, PT, RZ, RZ, RZ, P0, !PT ;  /* 0x000000ffff037210 */ /* 0x000fe400007fe4ff */
[----:B-1----:R-:W-:-:S03]  /*0710*/  LEA R4, P0, R14, UR6, 0x2 ;  /* 0x000000060e047c11 */ /* 0x002fc6000f8010ff */
[----:B------:R-:W3:Y:S01]  /*0720*/  LDG.E R9, desc[UR16][R8.64] ;  /* 0x0000001008097981 */ /* 0x000ee2000c1e1900 */
[----:B------:R-:W-:Y:S01]  /*0730*/  LEA.HI.X R5, R14, UR7, R3, 0x2, P0 ;  /* 0x000000070e057c11 */ /* 0x000fe200080f1403 */
[----:B------:R-:W-:Y:S02]  /*0740*/  IMAD.WIDE.U32 R14, R15, 0x4, R10 ;  /* 0x000000040f0e7825 */ /* 0x000fe400078e000a */
[----:B------:R-:W2:Y:S04]  /*0750*/  LDG.E R3, desc[UR16][R10.64] ;  /* 0x000000100a037981 */ /* 0x000ea8000c1e1900 */
[----:B------:R-:W2:Y:S01]  /*0760*/  LDG.E R18, desc[UR16][R4.64+0x4] ;  /* 0x0000041004127981 */ /* 0x000ea2000c1e1900 */
[----:B------:R-:W-:-:S03]  /*0770*/  IMAD.WIDE.U32 R16, R17, 0x4, R14 ;  /* 0x0000000411107825 */ /* 0x000fc600078e000e */
[----:B------:R-:W4:Y:S04]  /*0780*/  LDG.E R19, desc[UR16][R14.64] ;  /* 0x000000100e137981 */ /* 0x000f28000c1e1900 */
[----:B------:R-:W4:Y:S04]  /*0790*/  LDG.E R20, desc[UR16][R4.64+0x8] ;  /* 0x0000081004147981 */ /* 0x000f28000c1e1900 */
[----:B------:R-:W5:Y:S04]  /*07a0*/  LDG.E R22, desc[UR16][R4.64+0xc] ;  /* 0x00000c1004167981 */ /* 0x000f68000c1e1900 */
[----:B------:R-:W5:Y:S01]  /*07b0*/  LDG.E R16, desc[UR16][R16.64] ;  /* 0x0000001010107981 */ /* 0x000f62000c1e1900 */
[----:B------:R-:W-:Y:S01]  /*07c0*/  UIADD3 UR4, UPT, UPT, UR4, 0x4, URZ ;  /* 0x0000000404047890 */ /* 0x000fe2000fffe0ff */
[----:B---3--:R-:W-:-:S04]  /*07d0*/  FFMA R9, R9, R6, R12 ;  /* 0x0000000609097223 */ /* 0x008fc8000000000c */
[----:B--2---:R-:W-:-:S04]  /*07e0*/  FFMA R3, R18, R3, R9 ;  /* 0x0000000312037223 */ /* 0x004fc80000000009 */
[----:B----4-:R-:W-:-:S04]  /*07f0*/  FFMA R3, R20, R19, R3 ;  /* 0x0000001314037223 */ /* 0x010fc80000000003 */
[----:B-----5:R-:W-:-:S07]  /*0800*/  FFMA R12, R22, R16, R3 ;  /* 0x00000010160c7223 */ /* 0x020fce0000000003 */
.L_x_3:
[----:B------:R-:W-:Y:S05]  /*0810*/  BRA.U !UP1, `(.L_x_0) ;  /* 0x0000000109a87547 */ /* 0x000fea000b800000 */
[----:B------:R-:W-:Y:S01]  /*0820*/  UISETP.NE.AND UP0, UPT, UR5, 0x1, UPT ;  /* 0x000000010500788c */ /* 0x000fe2000bf05270 */
[----:B------:R-:W-:Y:S01]  /*0830*/  MOV R4, UR4 ;  /* 0x0000000400047c02 */ /* 0x000fe20008000f00 */
[----:B------:R-:W-:Y:S02]  /*0840*/  ULOP3.LUT UR5, UR19, 0x1, URZ, 0xc0, !UPT ;  /* 0x0000000113057892 */ /* 0x000fe4000f8ec0ff */
[----:B------:R-:W-:Y:S02]  /*0850*/  MOV R15, UR19 ;  /* 0x00000013000f7c02 */ /* 0x000fe40008000f00 */
[----:B------:R-:W-:Y:S01]  /*0860*/  UISETP.NE.U32.AND UP1, UPT, UR5, 0x1, UPT ;  /* 0x000000010500788c */ /* 0x000fe2000bf25070 */
[----:B------:R-:W-:-:S04]  /*0870*/  PLOP3.LUT P1, PT, PT, PT, UP0, 0x80, 0x8 ;  /* 0x000000000008781c */ /* 0x000fc80003f2f008 */
[----:B------:R-:W0:Y:S01]  /*0880*/  @UP0 LDCU.128 UR8, c[0x0][0x380] ;  /* 0x00007000ff0807ac */ /* 0x000e220008000c00 */
[----:B------:R-:W-:Y:S01]  /*0890*/  PLOP3.LUT P0, PT, PT, PT, UP1, 0x80, 0x8 ;  /* 0x000000000008781c */ /* 0x000fe20003f0f018 */
[----:B------:R-:W1:Y:S04]  /*08a0*/  @UP0 LDCU.64 UR6, c[0x0][0x380] ;  /* 0x00007000ff0607ac */ /* 0x000e680008000a00 */
[----:B------:R-:W2:Y:S03]  /*08b0*/  @!UP1 LDCU.128 UR12, c[0x0][0x380] ;  /* 0x00007000ff0c97ac */ /* 0x000ea60008000c00 */
[C---:B------:R-:W-:Y:S02]  /*08c0*/  @P1 IADD3 R3, PT, PT, R2.reuse, UR4, RZ ;  /* 0x0000000402031c10 */ /* 0x040fe4000fffe0ff */
[----:B------:R-:W-:Y:S01]  /*08d0*/  @P1 IADD3 R5, P2, PT, R2, UR4, RZ ;  /* 0x0000000402051c10 */ /* 0x000fe2000ff5e0ff */
[----:B------:R-:W-:-:S04]  /*08e0*/  @UP0 UIADD3 UR4, UPT, UPT, UR4, 0x2, URZ ;  /* 0x0000000204040890 */ /* 0x000fc8000fffe0ff */
[----:B------:R-:W-:Y:S01]  /*08f0*/  @P1 IMAD.X R8, RZ, RZ, RZ, P2 ;  /* 0x000000ffff081224 */ /* 0x000fe200010e06ff */
[----:B0-----:R-:W-:Y:S02]  /*0900*/  MOV R10, UR8 ;  /* 0x00000008000a7c02 */ /* 0x001fe40008000f00 */
[----:B------:R-:W-:Y:S02]  /*0910*/  MOV R11, UR9 ;  /* 0x00000009000b7c02 */ /* 0x000fe40008000f00 */
[----:B------:R-:W-:Y:S02]  /*0920*/  MOV R6, UR10 ;  /* 0x0000000a00067c02 */ /* 0x000fe40008000f00 */
[----:B------:R-:W-:Y:S01]  /*0930*/  MOV R7, UR11 ;  /* 0x0000000b00077c02 */ /* 0x000fe20008000f00 */
[----:B------:R-:W-:-:S04]  /*0940*/  @P1 IMAD.WIDE.U32 R10, R3, 0x4, R10 ;  /* 0x00000004030a1825 */ /* 0x000fc800078e000a */
[----:B------:R-:W-:Y:S01]  /*0950*/  @P1 IMAD R3, R4, UR19, R13 ;  /* 0x0000001304031c24 */ /* 0x000fe2000f8e020d */
[----:B-1----:R-:W-:Y:S01]  /*0960*/  @P1 LEA R4, P2, R5, UR6, 0x2 ;  /* 0x0000000605041c11 */ /* 0x002fe2000f8410ff */
[----:B------:R-:W3:Y:S01]  /*0970*/  @P1 LDG.E R11, desc[UR16][R10.64] ;  /* 0x000000100a0b1981 */ /* 0x000ee2000c1e1900 */
[----:B------:R-:W-:Y:S01]  /*0980*/  MOV R16, UR4 ;  /* 0x0000000400107c02 */ /* 0x000fe20008000f00 */
[----:B------:R-:W-:Y:S01]  /*0990*/  @P1 IMAD.WIDE R6, R3, 0x4, R6 ;  /* 0x0000000403061825 */ /* 0x000fe200078e0206 */
[----:B------:R-:W-:Y:S02]  /*09a0*/  @P1 LEA.HI.X R5, R5, UR7, R8, 0x2, P2 ;  /* 0x0000000705051c11 */ /* 0x000fe400090f1408 */
[----:B------:R-:W-:Y:S01]  /*09b0*/  @!P0 IADD3 R17, PT, PT, R2, UR4, RZ ;  /* 0x0000000402118c10 */ /* 0x000fe2000fffe0ff */
[----:B------:R-:W-:Y:S01]  /*09c0*/  @!P0 IMAD R19, R16, UR19, R13 ;  /* 0x0000001310138c24 */ /* 0x000fe2000f8e020d */
[----:B--2---:R-:W-:Y:S01]  /*09d0*/  MOV R8, UR12 ;  /* 0x0000000c00087c02 */ /* 0x004fe20008000f00 */
[----:B------:R-:W-:Y:S01]  /*09e0*/  @P1 IMAD.WIDE.U32 R14, R15, 0x4, R6 ;  /* 0x000000040f0e1825 */ /* 0x000fe200078e0006 */
[----:B------:R-:W-:Y:S01]  /*09f0*/  MOV R9, UR13 ;  /* 0x0000000d00097c02 */ /* 0x000fe20008000f00 */
[----:B------:R-:W3:Y:S01]  /*0a00*/  @P1 LDG.E R6, desc[UR16][R6.64] ;  /* 0x0000001006061981 */ /* 0x000ee2000c1e1900 */
[----:B------:R-:W-:-:S02]  /*0a10*/  MOV R2, UR14 ;  /* 0x0000000e00027c02 */ /* 0x000fc40008000f00 */
[----:B------:R-:W-:Y:S01]  /*0a20*/  MOV R3, UR15 ;  /* 0x0000000f00037c02 */ /* 0x000fe20008000f00 */
[----:B------:R-:W-:Y:S01]  /*0a30*/  @!P0 IMAD.WIDE.U32 R8, R17, 0x4, R8 ;  /* 0x0000000411088825 */ /* 0x000fe200078e0008 */
[----:B------:R-:W2:Y:S03]  /*0a40*/  @P1 LDG.E R14, desc[UR16][R14.64] ;  /* 0x000000100e0e1981 */ /* 0x000ea6000c1e1900 */
[----:B------:R-:W-:Y:S01]  /*0a50*/  @!P0 IMAD.WIDE R2, R19, 0x4, R2 ;  /* 0x0000000413028825 */ /* 0x000fe200078e0202 */
[----:B------:R-:W2:Y:S04]  /*0a60*/  @P1 LDG.E R4, desc[UR16][R4.64+0x4] ;  /* 0x0000041004041981 */ /* 0x000ea8000c1e1900 */
[----:B------:R-:W4:Y:S04]  /*0a70*/  @!P0 LDG.E R9, desc[UR16][R8.64] ;  /* 0x0000001008098981 */ /* 0x000f28000c1e1900 */
[----:B------:R-:W4:Y:S01]  /*0a80*/  @!P0 LDG.E R2, desc[UR16][R2.64] ;  /* 0x0000001002028981 */ /* 0x000f22000c1e1900 */
[----:B---3--:R-:W-:-:S04]  /*0a90*/  @P1 FFMA R11, R11, R6, R12 ;  /* 0x000000060b0b1223 */ /* 0x008fc8000000000c */
[----:B--2---:R-:W-:-:S04]  /*0aa0*/  @P1 FFMA R12, R4, R14, R11 ;  /* 0x0000000e040c1223 */ /* 0x004fc8000000000b */
[----:B----4-:R-:W-:-:S07]  /*0ab0*/  @!P0 FFMA R12, R9, R2, R12 ;  /* 0x00000002090c8223 */ /* 0x010fce000000000c */
.L_x_0:
[----:B------:R-:W0:Y:S01]  /*0ac0*/  LDC.64 R2, c[0x0][0x398] ;  /* 0x0000e600ff027b82 */ /* 0x000e220000000a00 */
[----:B------:R-:W-:-:S04]  /*0ad0*/  IMAD R13, R0, UR18, R13 ;  /* 0x00000012000d7c24 */ /* 0x000fc8000f8e020d */
[----:B0-----:R-:W-:-:S05]  /*0ae0*/  IMAD.WIDE R2, R13, 0x4, R2 ;  /* 0x000000040d027825 */ /* 0x001fca00078e0202 */
[----:B------:R-:W-:Y:S01]  /*0af0*/  STG.E desc[UR16][R2.64], R12 ;  /* 0x0000000c02007986 */ /* 0x000fe2000c101910 */
[----:B------:R-:W-:Y:S05]  /*0b00*/  EXIT ;  /* 0x000000000000794d */ /* 0x000fea0003800000 */
.L_x_4:
[----:B------:R-:W-:-:S00]  /*0b10*/  BRA `(.L_x_4) ;  /* 0xfffffffc00fc7947 */ /* 0x000fc0000383ffff */
[----:B------:R-:W-:-:S00]  /*0b20*/  NOP ;  /* 0x0000000000007918 */ /* 0x000fc00000000000 */
        /* <DEDUP_REMOVED lines=13> */
.L_x_5:


//--------------------- .nv.shared.reserved.0     --------------------------
	.section	.nv.shared.reserved.0,"aw",@nobits
	.weak		__nv_reservedSMEM_offset_0_alias
	.size		__nv_reservedSMEM_offset_0_alias, 0, 64
	.other		__nv_reservedSMEM_offset_0_alias,@"STO_CUDA_RESERVED_SHARED STV_DEFAULT"
__nv_reservedSMEM_offset_0_alias:
	.zero		0
	.zero		64


//--------------------- .nv.constant0.map2xy2D_kernel --------------------------
	.section	.nv.constant0.map2xy2D_kernel,"a",@progbits
	.sectionflags	@""
	.align	4
.nv.constant0.map2xy2D_kernel:
	.zero		932


//--------------------- SYMBOLS --------------------------

	.type		.nv.reservedSmem.offset0,@object
	.size		.nv.reservedSmem.offset0,0x4
